	.headerflags	@"EF_CUDA_TEXMODE_UNIFIED EF_CUDA_64BIT_ADDRESS EF_CUDA_ACCELERATORS EF_CUDA_SM90 EF_CUDA_VIRTUAL_SM(EF_CUDA_SM90)"
	.elftype	@"ET_EXEC"


//--------------------- .nv.info                  --------------------------
	.section	.nv.info,"",@"SHT_CUDA_INFO"
	.align	4


	//----- nvinfo : EIATTR_REGCOUNT
	.align		4
        /*0000*/ 	.byte	0x04, 0x2f
        /*0002*/ 	.short	(.L_5 - .L_4)
	.align		4
.L_4:
        /*0004*/ 	.word	index@(triton_red_fused__to_copy_add_embedding_mean_mul_pow_rsqrt_0)
        /*0008*/ 	.word	0x00000020


	//----- nvinfo : EIATTR_MIN_STACK_SIZE
	.align		4
.L_5:
        /*000c*/ 	.byte	0x04, 0x12
        /*000e*/ 	.short	(.L_7 - .L_6)
	.align		4
.L_6:
        /*0010*/ 	.word	index@(triton_red_fused__to_copy_add_embedding_mean_mul_pow_rsqrt_0)
        /*0014*/ 	.word	0x00000000


	//----- nvinfo : EIATTR_FRAME_SIZE
	.align		4
.L_7:
        /*0018*/ 	.byte	0x04, 0x11
        /*001a*/ 	.short	(.L_9 - .L_8)
	.align		4
.L_8:
        /*001c*/ 	.word	index@(triton_red_fused__to_copy_add_embedding_mean_mul_pow_rsqrt_0)
        /*0020*/ 	.word	0x00000000


	//----- nvinfo : EIATTR_MIN_STACK_SIZE
	.align		4
.L_9:
        /*0024*/ 	.byte	0x04, 0x12
        /*0026*/ 	.short	(.L_11 - .L_10)
	.align		4
.L_10:
        /*0028*/ 	.word	index@(triton_red_fused__to_copy_add_embedding_mean_mul_pow_rsqrt_0)
        /*002c*/ 	.word	0x00000000
.L_11:


//--------------------- .nv.info.triton_red_fused__to_copy_add_embedding_mean_mul_pow_rsqrt_0 --------------------------
	.section	.nv.info.triton_red_fused__to_copy_add_embedding_mean_mul_pow_rsqrt_0,"",@"SHT_CUDA_INFO"
	.sectionflags	@""
	.align	4


	//----- nvinfo : EIATTR_CUDA_API_VERSION
	.align		4
        /*0000*/ 	.byte	0x04, 0x37
        /*0002*/ 	.short	(.L_13 - .L_12)
.L_12:
        /*0004*/ 	.word	0x0000007c


	//----- nvinfo : EIATTR_KPARAM_INFO
	.align		4
.L_13:
        /*0008*/ 	.byte	0x04, 0x17
        /*000a*/ 	.short	(.L_15 - .L_14)
.L_14:
        /*000c*/ 	.word	0x00000000
        /*0010*/ 	.short	0x0008
        /*0012*/ 	.short	0x0038
        /*0014*/ 	.byte	0x00, 0xf4, 0x21, 0x00


	//----- nvinfo : EIATTR_KPARAM_INFO
	.align		4
.L_15:
        /*0018*/ 	.byte	0x04, 0x17
        /*001a*/ 	.short	(.L_17 - .L_16)
.L_16:
        /*001c*/ 	.word	0x00000000
        /*0020*/ 	.short	0x0007
        /*0022*/ 	.short	0x0034
        /*0024*/ 	.byte	0x00, 0xf0, 0x11, 0x00


	//----- nvinfo : EIATTR_KPARAM_INFO
	.align		4
.L_17:
        /*0028*/ 	.byte	0x04, 0x17
        /*002a*/ 	.short	(.L_19 - .L_18)
.L_18:
        /*002c*/ 	.word	0x00000000
        /*0030*/ 	.short	0x0006
        /*0032*/ 	.short	0x0030
        /*0034*/ 	.byte	0x00, 0xf0, 0x11, 0x00


	//----- nvinfo : EIATTR_KPARAM_INFO
	.align		4
.L_19:
        /*0038*/ 	.byte	0x04, 0x17
        /*003a*/ 	.short	(.L_21 - .L_20)
.L_20:
        /*003c*/ 	.word	0x00000000
        /*0040*/ 	.short	0x0005
        /*0042*/ 	.short	0x0028
        /*0044*/ 	.byte	0x00, 0xf4, 0x21, 0x00


	//----- nvinfo : EIATTR_KPARAM_INFO
	.align		4
.L_21:
        /*0048*/ 	.byte	0x04, 0x17
        /*004a*/ 	.short	(.L_23 - .L_22)
.L_22:
        /*004c*/ 	.word	0x00000000
        /*0050*/ 	.short	0x0004
        /*0052*/ 	.short	0x0020
        /*0054*/ 	.byte	0x00, 0xf4, 0x21, 0x00


	//----- nvinfo : EIATTR_KPARAM_INFO
	.align		4
.L_23:
        /*0058*/ 	.byte	0x04, 0x17
        /*005a*/ 	.short	(.L_25 - .L_24)
.L_24:
        /*005c*/ 	.word	0x00000000
        /*0060*/ 	.short	0x0003
        /*0062*/ 	.short	0x0018
        /*0064*/ 	.byte	0x00, 0xf4, 0x21, 0x00


	//----- nvinfo : EIATTR_KPARAM_INFO
	.align		4
.L_25:
        /*0068*/ 	.byte	0x04, 0x17
        /*006a*/ 	.short	(.L_27 - .L_26)
.L_26:
        /*006c*/ 	.word	0x00000000
        /*0070*/ 	.short	0x0002
        /*0072*/ 	.short	0x0010
        /*0074*/ 	.byte	0x00, 0xf4, 0x21, 0x00


	//----- nvinfo : EIATTR_KPARAM_INFO
	.align		4
.L_27:
        /*0078*/ 	.byte	0x04, 0x17
        /*007a*/ 	.short	(.L_29 - .L_28)
.L_28:
        /*007c*/ 	.word	0x00000000
        /*0080*/ 	.short	0x0001
        /*0082*/ 	.short	0x0008
        /*0084*/ 	.byte	0x00, 0xf4, 0x21, 0x00


	//----- nvinfo : EIATTR_KPARAM_INFO
	.align		4
.L_29:
        /*0088*/ 	.byte	0x04, 0x17
        /*008a*/ 	.short	(.L_31 - .L_30)
.L_30:
        /*008c*/ 	.word	0x00000000
        /*0090*/ 	.short	0x0000
        /*0092*/ 	.short	0x0000
        /*0094*/ 	.byte	0x00, 0xf4, 0x21, 0x00


	//----- nvinfo : EIATTR_SPARSE_MMA_MASK
	.align		4
.L_31:
        /*0098*/ 	.byte	0x03, 0x50
        /*009a*/ 	.short	0x0000


	//----- nvinfo : EIATTR_MAXREG_COUNT
	.align		4
        /*009c*/ 	.byte	0x03, 0x1b
        /*009e*/ 	.short	0x00ff


	//----- nvinfo : EIATTR_EXTERNS
	.align		4
        /*00a0*/ 	.byte	0x04, 0x0f
        /*00a2*/ 	.short	(.L_33 - .L_32)


	//   ....[0]....
	.align		4
.L_32:
        /*00a4*/ 	.word	index@(__assertfail)


	//----- nvinfo : EIATTR_COOP_GROUP_MASK_REGIDS
	.align		4
.L_33:
        /*00a8*/ 	.byte	0x04, 0x29
        /*00aa*/ 	.short	(.L_35 - .L_34)


	//   ....[0]....
.L_34:
        /*00ac*/ 	.word	0xffffffff


	//   ....[1]....
        /*00b0*/ 	.word	0xffffffff


	//   ....[2]....
        /*00b4*/ 	.word	0xffffffff


	//   ....[3]....
        /*00b8*/ 	.word	0xffffffff


	//   ....[4]....
        /*00bc*/ 	.word	0xffffffff


	//   ....[5]....
        /*00c0*/ 	.word	0xffffffff


	//   ....[6]....
        /*00c4*/ 	.word	0xffffffff


	//   ....[7]....
        /*00c8*/ 	.word	0xffffffff


	//----- nvinfo : EIATTR_COOP_GROUP_INSTR_OFFSETS
	.align		4
.L_35:
        /*00cc*/ 	.byte	0x04, 0x28
        /*00ce*/ 	.short	(.L_37 - .L_36)


	//   ....[0]....
.L_36:
        /*00d0*/ 	.word	0x00000610


	//   ....[1]....
        /*00d4*/ 	.word	0x00000630


	//   ....[2]....
        /*00d8*/ 	.word	0x00000650


	//   ....[3]....
        /*00dc*/ 	.word	0x00000670


	//   ....[4]....
        /*00e0*/ 	.word	0x000006a0


	//   ....[5]....
        /*00e4*/ 	.word	0x00000810


	//   ....[6]....
        /*00e8*/ 	.word	0x00000830


	//   ....[7]....
        /*00ec*/ 	.word	0x00000850


	//----- nvinfo : EIATTR_SYSCALL_OFFSETS
	.align		4
.L_37:
        /*00f0*/ 	.byte	0x04, 0x46
        /*00f2*/ 	.short	(.L_39 - .L_38)


	//   ....[0]....
.L_38:
        /*00f4*/ 	.word	0x00000230


	//----- nvinfo : EIATTR_EXIT_INSTR_OFFSETS
	.align		4
.L_39:
        /*00f8*/ 	.byte	0x04, 0x1c
        /*00fa*/ 	.short	(.L_41 - .L_40)


	//   ....[0]....
.L_40:
        /*00fc*/ 	.word	0x00000e90


	//   ....[1]....
        /*0100*/ 	.word	0x00000eb0


	//----- nvinfo : EIATTR_REQNTID
	.align		4
.L_41:
        /*0104*/ 	.byte	0x04, 0x10
        /*0106*/ 	.short	(.L_43 - .L_42)
.L_42:
        /*0108*/ 	.word	0x00000100
        /*010c*/ 	.word	0x00000001
        /*0110*/ 	.word	0x00000001


	//----- nvinfo : EIATTR_CBANK_PARAM_SIZE
	.align		4
.L_43:
        /*0114*/ 	.byte	0x03, 0x19
        /*0116*/ 	.short	0x0040


	//----- nvinfo : EIATTR_PARAM_CBANK
	.align		4
        /*0118*/ 	.byte	0x04, 0x0a
        /*011a*/ 	.short	(.L_45 - .L_44)
	.align		4
.L_44:
        /*011c*/ 	.word	index@(.nv.constant0.triton_red_fused__to_copy_add_embedding_mean_mul_pow_rsqrt_0)
        /*0120*/ 	.short	0x0210
        /*0122*/ 	.short	0x0040


	//----- nvinfo : EIATTR_SW_WAR
	.align		4
.L_45:
        /*0124*/ 	.byte	0x04, 0x36
        /*0126*/ 	.short	(.L_47 - .L_46)
.L_46:
        /*0128*/ 	.word	0x00000008
.L_47:


//--------------------- .nv.callgraph             --------------------------
	.section	.nv.callgraph,"",@"SHT_CUDA_CALLGRAPH"
	.align	4
	.sectionentsize	8
	.align		4
        /*0000*/ 	.word	0x00000000
	.align		4
        /*0004*/ 	.word	0xffffffff
	.align		4
        /*0008*/ 	.word	index@(triton_red_fused__to_copy_add_embedding_mean_mul_pow_rsqrt_0)
	.align		4
        /*000c*/ 	.word	index@(__assertfail)
	.align		4
        /*0010*/ 	.word	0x00000000
	.align		4
        /*0014*/ 	.word	0xfffffffe
	.align		4
        /*0018*/ 	.word	0x00000000
	.align		4
        /*001c*/ 	.word	0xfffffffd
	.align		4
        /*0020*/ 	.word	0x00000000
	.align		4
        /*0024*/ 	.word	0xfffffffc


//--------------------- .nv.constant4             --------------------------
	.section	.nv.constant4,"a",@progbits
	.align	8
	.align		8
.nv.constant4:
        /*0000*/ 	.dword	__assertfail
	.align		8
        /*0008*/ 	.dword	assertFunc_0
	.align		8
        /*0010*/ 	.dword	assertFile_0
	.align		8
        /*0018*/ 	.dword	assertMessage_0
	.align		8
        /*0020*/ 	.dword	_$_str


//--------------------- .text.triton_red_fused__to_copy_add_embedding_mean_mul_pow_rsqrt_0 --------------------------
	.section	.text.triton_red_fused__to_copy_add_embedding_mean_mul_pow_rsqrt_0,"ax",@progbits
	.sectionflags	@"SHF_BARRIERS=1"
	.align	128
        .global         triton_red_fused__to_copy_add_embedding_mean_mul_pow_rsqrt_0
        .type           triton_red_fused__to_copy_add_embedding_mean_mul_pow_rsqrt_0,@function
        .size           triton_red_fused__to_copy_add_embedding_mean_mul_pow_rsqrt_0,(.L_x_2 - triton_red_fused__to_copy_add_embedding_mean_mul_pow_rsqrt_0)
        .other          triton_red_fused__to_copy_add_embedding_mean_mul_pow_rsqrt_0,@"STO_CUDA_ENTRY STV_DEFAULT"
triton_red_fused__to_copy_add_embedding_mean_mul_pow_rsqrt_0:
.text.triton_red_fused__to_copy_add_embedding_mean_mul_pow_rsqrt_0:
[----:B------:R-:W0:Y:S02]  /*0000*/  LDC R1, c[0x0][0x28] ;  /* 0x00000a00ff017b82 */ /* 0x000e240000000800 */
[----:B------:R-:W1:Y:S01]  /*0010*/  S2R R14, SR_CTAID.X ;  /* 0x00000000000e7919 */ /* 0x000e620000002500 */
[----:B------:R-:W2:Y:S01]  /*0020*/  LDC.64 R2, c[0x0][0x218] ;  /* 0x00008600ff027b82 */ /* 0x000ea20000000a00 */
[----:B------:R-:W-:Y:S01]  /*0030*/  ULDC UR8, c[0x0][0x240] ;  /* 0x0000900000087ab9 */ /* 0x000fe20000000800 */
[----:B------:R-:W-:Y:S01]  /*0040*/  CS2R R4, SRZ ;  /* 0x0000000000047805 */ /* 0x000fe2000001ff00 */
[----:B------:R-:W-:Y:S01]  /*0050*/  ULDC.64 UR6, c[0x0][0x208] ;  /* 0x0000820000067ab9 */ /* 0x000fe20000000a00 */
[C---:B-1----:R-:W-:Y:S01]  /*0060*/  ISETP.GE.AND P1, PT, R14.reuse, UR8, PT ;  /* 0x000000080e007c0c */ /* 0x042fe2000bf26270 */
[----:B--2---:R-:W-:-:S12]  /*0070*/  IMAD.WIDE R2, R14, 0x8, R2 ;  /* 0x000000080e027825 */ /* 0x004fd800078e0202 */
[----:B------:R-:W2:Y:S01]  /*0080*/  @!P1 LDG.E.EL.64 R4, desc[UR6][R2.64] ;  /* 0x0000000602049981 */ /* 0x000ea2000c2e1b00 */
[----:B------:R-:W-:-:S06]  /*0090*/  CS2R R16, SRZ ;  /* 0x0000000000107805 */ /* 0x000fcc000001ff00 */
[----:B------:R1:W5:Y:S01]  /*00a0*/  @!P1 LDG.E.EL.64 R16, desc[UR6][R2.64] ;  /* 0x0000000602109981 */ /* 0x000362000c2e1b00 */
[----:B--2---:R-:W-:Y:S02]  /*00b0*/  IADD3 R7, P2, R4, 0x1f500, RZ ;  /* 0x0001f50004077810 */ /* 0x004fe40007f5e0ff */
[----:B------:R-:W-:Y:S02]  /*00c0*/  ISETP.GE.AND P0, PT, R5, RZ, PT ;  /* 0x000000ff0500720c */ /* 0x000fe40003f06270 */
[----:B------:R-:W-:Y:S02]  /*00d0*/  IADD3.X R9, RZ, R5, RZ, P2, !PT ;  /* 0x00000005ff097210 */ /* 0x000fe400017fe4ff */
[----:B------:R-:W-:Y:S02]  /*00e0*/  SEL R0, R7, R4, !P0 ;  /* 0x0000000407007207 */ /* 0x000fe40004000000 */
[----:B------:R-:W-:Y:S02]  /*00f0*/  SEL R4, R9, R5, !P0 ;  /* 0x0000000509047207 */ /* 0x000fe40004000000 */
[----:B------:R-:W-:-:S04]  /*0100*/  ISETP.GE.U32.AND P0, PT, R0, 0x1f500, PT ;  /* 0x0001f5000000780c */ /* 0x000fc80003f06070 */
[----:B------:R-:W-:-:S04]  /*0110*/  ISETP.GE.U32.AND.EX P0, PT, R4, RZ, PT, P0 ;  /* 0x000000ff0400720c */ /* 0x000fc80003f06100 */
[----:B------:R-:W-:-:S13]  /*0120*/  ISETP.GE.OR P0, PT, R14, UR8, !P0 ;  /* 0x000000080e007c0c */ /* 0x000fda000c706670 */
[----:B-1----:R-:W-:Y:S05]  /*0130*/  @P0 BRA `(.L_x_0) ;  /* 0x0000000000400947 */ /* 0x002fea0003800000 */
[----:B------:R-:W-:Y:S01]  /*0140*/  MOV R2, 0x0 ;  /* 0x0000000000027802 */ /* 0x000fe20000000f00 */
[----:B------:R-:W-:Y:S01]  /*0150*/  ULDC.64 UR4, c[0x4][0x18] ;  /* 0x0100060000047ab9 */ /* 0x000fe20000000a00 */
[----:B------:R-:W-:Y:S01]  /*0160*/  ULDC.64 UR10, c[0x4][0x8] ;  /* 0x01000200000a7ab9 */ /* 0x000fe20000000a00 */
[----:B------:R-:W-:Y:S01]  /*0170*/  MOV R4, UR4 ;  /* 0x0000000400047c02 */ /* 0x000fe20008000f00 */
[----:B------:R-:W-:Y:S01]  /*0180*/  HFMA2.MMA R8, -RZ, RZ, 0, 2.384185791015625e-06 ;  /* 0x00000028ff087435 */ /* 0x000fe200000001ff */
[----:B------:R-:W-:Y:S01]  /*0190*/  MOV R5, UR5 ;  /* 0x0000000500057c02 */ /* 0x000fe20008000f00 */
[----:B------:R-:W1:Y:S01]  /*01a0*/  LDC.64 R2, c[0x4][R2] ;  /* 0x0100000002027b82 */ /* 0x000e620000000a00 */
[----:B------:R-:W-:Y:S01]  /*01b0*/  ULDC.64 UR4, c[0x4][0x10] ;  /* 0x0100040000047ab9 */ /* 0x000fe20000000a00 */
[----:B------:R-:W-:Y:S01]  /*01c0*/  HFMA2.MMA R13, -RZ, RZ, 0, 0 ;  /* 0x00000000ff0d7435 */ /* 0x000fe200000001ff */
[----:B------:R-:W-:Y:S02]  /*01d0*/  MOV R6, UR4 ;  /* 0x0000000400067c02 */ /* 0x000fe40008000f00 */
[----:B------:R-:W-:-:S02]  /*01e0*/  MOV R7, UR5 ;  /* 0x0000000500077c02 */ /* 0x000fc40008000f00 */
[----:B------:R-:W-:Y:S02]  /*01f0*/  MOV R10, UR10 ;  /* 0x0000000a000a7c02 */ /* 0x000fe40008000f00 */
[----:B------:R-:W-:Y:S02]  /*0200*/  MOV R11, UR11 ;  /* 0x0000000b000b7c02 */ /* 0x000fe40008000f00 */
[----:B------:R-:W-:-:S07]  /*0210*/  MOV R12, 0x1 ;  /* 0x00000001000c7802 */ /* 0x000fce0000000f00 */
[----:B------:R-:W-:-:S07]  /*0220*/  LEPC R20, `(.L_x_0) ;  /* 0x000000001014794e */ /* 0x000fce0000000000 */
[----:B01---5:R-:W-:Y:S05]  /*0230*/  CALL.ABS.NOINC R2 ;  /* 0x0000000002007343 */ /* 0x023fea0003c00000 */
.L_x_0:
[----:B------:R-:W1:Y:S01]  /*0240*/  S2R R15, SR_TID.X ;  /* 0x00000000000f7919 */ /* 0x000e620000002100 */
[----:B------:R-:W2:Y:S01]  /*0250*/  LDC.64 R6, c[0x0][0x220] ;  /* 0x00008800ff067b82 */ /* 0x000ea20000000a00 */
[C---:B-----5:R-:W-:Y:S02]  /*0260*/  SHF.L.U32 R5, R16.reuse, 0xc, RZ ;  /* 0x0000000c10057819 */ /* 0x060fe400000006ff */
[----:B------:R-:W-:Y:S02]  /*0270*/  SHF.L.U64.HI R2, R16, 0xc, R17 ;  /* 0x0000000c10027819 */ /* 0x000fe40000010211 */
[----:B------:R-:W-:Y:S02]  /*0280*/  ISETP.GE.AND P0, PT, R17, RZ, PT ;  /* 0x000000ff1100720c */ /* 0x000fe40003f06270 */
[----:B------:R-:W-:Y:S01]  /*0290*/  CS2R R8, SRZ ;  /* 0x0000000000087805 */ /* 0x000fe2000001ff00 */
[----:B------:R-:W-:Y:S01]  /*02a0*/  BAR.SYNC.DEFER_BLOCKING 0x0 ;  /* 0x0000000000007b1d */ /* 0x000fe20000010000 */
[----:B------:R-:W-:-:S04]  /*02b0*/  IADD3 R0, P2, R5, 0x1f500000, RZ ;  /* 0x1f50000005007810 */ /* 0x000fc80007f5e0ff */
[----:B------:R-:W-:Y:S02]  /*02c0*/  IADD3.X R3, RZ, R2, RZ, P2, !PT ;  /* 0x00000002ff037210 */ /* 0x000fe400017fe4ff */
[----:B------:R-:W-:Y:S02]  /*02d0*/  CS2R R10, SRZ ;  /* 0x00000000000a7805 */ /* 0x000fe4000001ff00 */
[----:B------:R-:W-:Y:S02]  /*02e0*/  SEL R0, R0, R5, !P0 ;  /* 0x0000000500007207 */ /* 0x000fe40004000000 */
[----:B------:R-:W-:Y:S02]  /*02f0*/  CS2R R4, SRZ ;  /* 0x0000000000047805 */ /* 0x000fe4000001ff00 */
[----:B------:R-:W-:Y:S01]  /*0300*/  SEL R3, R3, R2, !P0 ;  /* 0x0000000203037207 */ /* 0x000fe20004000000 */
[----:B------:R-:W3:Y:S08]  /*0310*/  S2UR UR5, SR_CgaCtaId ;  /* 0x00000000000579c3 */ /* 0x000ef00000008800 */
[----:B------:R-:W4:Y:S01]  /*0320*/  LDC.64 R22, c[0x0][0x230] ;  /* 0x00008c00ff167b82 */ /* 0x000f220000000a00 */
[----:B--2---:R-:W-:Y:S01]  /*0330*/  LEA R2, P0, R0, R6, 0x1 ;  /* 0x0000000600027211 */ /* 0x004fe200078008ff */
[----:B------:R-:W-:Y:S01]  /*0340*/  UMOV UR4, 0x400 ;  /* 0x0000040000047882 */ /* 0x000fe20000000000 */
[----:B------:R-:W-:-:S02]  /*0350*/  ULDC.64 UR10, c[0x0][0x230] ;  /* 0x00008c00000a7ab9 */ /* 0x000fc40000000a00 */
[----:B------:R-:W-:Y:S02]  /*0360*/  LEA.HI.X R3, R0, R7, R3, 0x1, P0 ;  /* 0x0000000700037211 */ /* 0x000fe400000f0c03 */
[----:B------:R-:W-:Y:S02]  /*0370*/  CS2R R6, SRZ ;  /* 0x0000000000067805 */ /* 0x000fe4000001ff00 */
[----:B-1----:R-:W-:-:S04]  /*0380*/  SHF.L.U32 R12, R15, 0x3, RZ ;  /* 0x000000030f0c7819 */ /* 0x002fc800000006ff */
[----:B------:R-:W-:-:S05]  /*0390*/  LOP3.LUT R12, R12, 0x7f8, RZ, 0xc0, !PT ;  /* 0x000007f80c0c7812 */ /* 0x000fca00078ec0ff */
[----:B------:R-:W-:-:S05]  /*03a0*/  IMAD.WIDE.U32 R2, R12, 0x2, R2 ;  /* 0x000000020c027825 */ /* 0x000fca00078e0002 */
[----:B------:R-:W2:Y:S04]  /*03b0*/  @!P1 LDG.E.EF.128 R4, desc[UR6][R2.64] ;  /* 0x0000000602049981 */ /* 0x000ea8000c0e1d00 */
[----:B------:R1:W5:Y:S01]  /*03c0*/  @!P1 LDG.E.EF.128 R8, desc[UR6][R2.64+0x1000] ;  /* 0x0010000602089981 */ /* 0x000362000c0e1d00 */
[C---:B------:R-:W-:Y:S01]  /*03d0*/  LOP3.LUT P0, RZ, R15.reuse, 0x1f, RZ, 0xc0, !PT ;  /* 0x0000001f0fff7812 */ /* 0x040fe2000780c0ff */
[----:B---3--:R-:W-:Y:S01]  /*03e0*/  UPRMT UR4, UR5, 0x654, UR4 ;  /* 0x0000065405047896 */ /* 0x008fe20008000004 */
[----:B------:R-:W-:Y:S01]  /*03f0*/  ISETP.GE.AND P2, PT, R15, 0x8, PT ;  /* 0x000000080f00780c */ /* 0x000fe20003f46270 */
[----:B--2---:R-:W-:Y:S02]  /*0400*/  HADD2.F32 R0, -RZ, R4.H1_H1 ;  /* 0x30000004ff007230 */ /* 0x004fe40000004100 */
[----:B------:R-:W-:-:S02]  /*0410*/  HADD2.F32 R16, -RZ, R4.H0_H0 ;  /* 0x20000004ff107230 */ /* 0x000fc40000004100 */
[----:B------:R-:W-:Y:S02]  /*0420*/  HADD2.F32 R17, -RZ, R5.H0_H0 ;  /* 0x20000005ff117230 */ /* 0x000fe40000004100 */
[----:B------:R-:W-:Y:S01]  /*0430*/  FMUL R19, R0, R0 ;  /* 0x0000000000137220 */ /* 0x000fe20000400000 */
[----:B-1----:R-:W-:-:S03]  /*0440*/  HADD2.F32 R3, -RZ, R7.H0_H0 ;  /* 0x20000007ff037230 */ /* 0x002fc60000004100 */
[----:B------:R-:W-:Y:S01]  /*0450*/  FFMA R0, R16, R16, R19 ;  /* 0x0000001010007223 */ /* 0x000fe20000000013 */
[----:B------:R-:W-:-:S03]  /*0460*/  HADD2.F32 R19, -RZ, R5.H1_H1 ;  /* 0x30000005ff137230 */ /* 0x000fc60000004100 */
[----:B------:R-:W-:Y:S01]  /*0470*/  FFMA R0, R17, R17, R0 ;  /* 0x0000001111007223 */ /* 0x000fe20000000000 */
[----:B------:R-:W-:-:S03]  /*0480*/  HADD2.F32 R17, -RZ, R6.H0_H0 ;  /* 0x20000006ff117230 */ /* 0x000fc60000004100 */
[----:B------:R-:W-:Y:S01]  /*0490*/  FFMA R0, R19, R19, R0 ;  /* 0x0000001313007223 */ /* 0x000fe20000000000 */
[----:B------:R-:W-:-:S03]  /*04a0*/  HADD2.F32 R19, -RZ, R6.H1_H1 ;  /* 0x30000006ff137230 */ /* 0x000fc60000004100 */
[----:B------:R-:W-:Y:S01]  /*04b0*/  FFMA R0, R17, R17, R0 ;  /* 0x0000001111007223 */ /* 0x000fe20000000000 */
[----:B------:R-:W-:-:S03]  /*04c0*/  HADD2.F32 R17, -RZ, R7.H1_H1 ;  /* 0x30000007ff117230 */ /* 0x000fc60000004100 */
[----:B------:R-:W-:-:S04]  /*04d0*/  FFMA R0, R19, R19, R0 ;  /* 0x0000001313007223 */ /* 0x000fc80000000000 */
[----:B------:R-:W-:Y:S01]  /*04e0*/  FFMA R0, R3, R3, R0 ;  /* 0x0000000303007223 */ /* 0x000fe20000000000 */
[----:B-----5:R-:W-:-:S03]  /*04f0*/  HADD2.F32 R3, -RZ, R8.H0_H0 ;  /* 0x20000008ff037230 */ /* 0x020fc60000004100 */
[----:B------:R-:W-:Y:S01]  /*0500*/  FFMA R0, R17, R17, R0 ;  /* 0x0000001111007223 */ /* 0x000fe20000000000 */
[----:B------:R-:W-:-:S03]  /*0510*/  HADD2.F32 R17, -RZ, R8.H1_H1 ;  /* 0x30000008ff117230 */ /* 0x000fc60000004100 */
[----:B------:R-:W-:Y:S01]  /*0520*/  FFMA R0, R3, R3, R0 ;  /* 0x0000000303007223 */ /* 0x000fe20000000000 */
[----:B------:R-:W-:-:S03]  /*0530*/  HADD2.F32 R3, -RZ, R9.H0_H0 ;  /* 0x20000009ff037230 */ /* 0x000fc60000004100 */
        /* <DEDUP_REMOVED lines=10> */
[----:B------:R-:W-:-:S04]  /*05e0*/  FFMA R0, R3, R3, R0 ;  /* 0x0000000303007223 */ /* 0x000fc80000000000 */
[----:B------:R-:W-:-:S05]  /*05f0*/  FFMA R0, R17, R17, R0 ;  /* 0x0000001111007223 */ /* 0x000fca0000000000 */
[----:B------:R-:W-:-:S05]  /*0600*/  FSEL R0, R0, RZ, !P1 ;  /* 0x000000ff00007208 */ /* 0x000fca0004800000 */
[----:B------:R-:W1:Y:S02]  /*0610*/  SHFL.BFLY PT, R3, R0, 0x10, 0x1f ;  /* 0x0e001f0000037f89 */ /* 0x000e6400000e0000 */
[----:B-1----:R-:W-:-:S05]  /*0620*/  FADD R3, R0, R3 ;  /* 0x0000000300037221 */ /* 0x002fca0000000000 */
[----:B------:R-:W1:Y:S02]  /*0630*/  SHFL.BFLY PT, R2, R3, 0x8, 0x1f ;  /* 0x0d001f0003027f89 */ /* 0x000e6400000e0000 */
[----:B-1----:R-:W-:-:S05]  /*0640*/  FADD R2, R3, R2 ;  /* 0x0000000203027221 */ /* 0x002fca0000000000 */
[----:B------:R-:W1:Y:S02]  /*0650*/  SHFL.BFLY PT, R17, R2, 0x4, 0x1f ;  /* 0x0c801f0002117f89 */ /* 0x000e6400000e0000 */
[----:B-1----:R-:W-:-:S05]  /*0660*/  FADD R16, R2, R17 ;  /* 0x0000001102107221 */ /* 0x002fca0000000000 */
[----:B------:R-:W1:Y:S02]  /*0670*/  SHFL.BFLY PT, R17, R16, 0x2, 0x1f ;  /* 0x0c401f0010117f89 */ /* 0x000e6400000e0000 */
[----:B-1----:R-:W-:Y:S01]  /*0680*/  FADD R18, R16, R17 ;  /* 0x0000001110127221 */ /* 0x002fe20000000000 */
[----:B------:R-:W-:-:S04]  /*0690*/  SHF.L.U32 R17, R14, 0xc, RZ ;  /* 0x0000000c0e117819 */ /* 0x000fc800000006ff */
[----:B------:R-:W1:Y:S01]  /*06a0*/  SHFL.BFLY PT, R19, R18, 0x1, 0x1f ;  /* 0x0c201f0012137f89 */ /* 0x000e6200000e0000 */
[----:B------:R-:W-:Y:S02]  /*06b0*/  LOP3.LUT R3, R12, R17, RZ, 0xfc, !PT ;  /* 0x000000110c037212 */ /* 0x000fe400078efcff */
[----:B------:R-:W-:Y:S02]  /*06c0*/  SHF.R.S32.HI R2, RZ, 0x1f, R17 ;  /* 0x0000001fff027819 */ /* 0x000fe40000011411 */
[C---:B------:R-:W-:Y:S01]  /*06d0*/  SHF.L.U32 R0, R3.reuse, 0x1, RZ ;  /* 0x0000000103007819 */ /* 0x040fe200000006ff */
[C---:B----4-:R-:W-:Y:S01]  /*06e0*/  IMAD.WIDE R22, R3.reuse, 0x2, R22 ;  /* 0x0000000203167825 */ /* 0x050fe200078e0216 */
[----:B------:R-:W-:Y:S02]  /*06f0*/  SHF.R.U32.HI R17, RZ, 0x3, R15 ;  /* 0x00000003ff117819 */ /* 0x000fe4000001160f */
[----:B------:R-:W-:Y:S02]  /*0700*/  SHF.L.U64.HI R2, R3, 0x1, R2 ;  /* 0x0000000103027819 */ /* 0x000fe40000010202 */
[----:B------:R-:W-:Y:S01]  /*0710*/  IADD3 R16, P3, R0, UR10, RZ ;  /* 0x0000000a00107c10 */ /* 0x000fe2000ff7e0ff */
[----:B------:R2:W-:Y:S01]  /*0720*/  @!P1 STG.E.128 desc[UR6][R22.64], R4 ;  /* 0x0000000416009986 */ /* 0x0005e2000c101d06 */
[----:B-1----:R-:W-:Y:S01]  /*0730*/  FADD R25, R18, R19 ;  /* 0x0000001312197221 */ /* 0x002fe20000000000 */
[----:B------:R-:W-:-:S02]  /*0740*/  LOP3.LUT R18, R17, 0x1c, RZ, 0xc0, !PT ;  /* 0x0000001c11127812 */ /* 0x000fc400078ec0ff */
[----:B------:R-:W-:Y:S02]  /*0750*/  IADD3.X R17, R2, UR11, RZ, P3, !PT ;  /* 0x0000000b02117c10 */ /* 0x000fe40009ffe4ff */
[C---:B------:R-:W-:Y:S01]  /*0760*/  LEA R19, R15.reuse, UR4, 0x2 ;  /* 0x000000040f137c11 */ /* 0x040fe2000f8e10ff */
[----:B------:R-:W-:Y:S01]  /*0770*/  @!P0 STS [R18+UR4], R25 ;  /* 0x0000001912008988 */ /* 0x000fe20008000804 */
[C---:B------:R-:W-:Y:S01]  /*0780*/  LOP3.LUT P0, RZ, R15.reuse, 0x7, RZ, 0xc0, !PT ;  /* 0x000000070fff7812 */ /* 0x040fe2000780c0ff */
[----:B--2---:R-:W1:Y:S01]  /*0790*/  LDC.64 R4, c[0x0][0x210] ;  /* 0x00008400ff047b82 */ /* 0x004e620000000a00 */
[----:B------:R-:W-:Y:S01]  /*07a0*/  MOV R7, 0x39800000 ;  /* 0x3980000000077802 */ /* 0x000fe20000000f00 */
[----:B------:R2:W-:Y:S06]  /*07b0*/  @!P1 STG.E.128 desc[UR6][R16.64+0x1000], R8 ;  /* 0x0010000810009986 */ /* 0x0005ec000c101d06 */
[----:B------:R-:W-:Y:S01]  /*07c0*/  BAR.SYNC.DEFER_BLOCKING 0x0 ;  /* 0x0000000000007b1d */ /* 0x000fe20000010000 */
[----:B------:R-:W-:-:S07]  /*07d0*/  ISETP.LT.AND P0, PT, R15, 0x8, !P0 ;  /* 0x000000080f00780c */ /* 0x000fce0004701270 */
[----:B--2---:R-:W2:Y:S01]  /*07e0*/  LDC.64 R8, c[0x0][0x228] ;  /* 0x00008a00ff087b82 */ /* 0x004ea20000000a00 */
[----:B------:R-:W3:Y:S01]  /*07f0*/  @!P2 LDS R13, [R19] ;  /* 0x00000000130da984 */ /* 0x000ee20000000800 */
[----:B--2---:R-:W-:-:S03]  /*0800*/  IMAD.WIDE.U32 R26, R12, 0x2, R8 ;  /* 0x000000020c1a7825 */ /* 0x004fc600078e0008 */
[----:B---3--:R-:W2:Y:S02]  /*0810*/  SHFL.BFLY PT, R20, R13, 0x4, 0x1f ;  /* 0x0c801f000d147f89 */ /* 0x008ea400000e0000 */
[----:B--2---:R-:W-:-:S05]  /*0820*/  FADD R20, R13, R20 ;  /* 0x000000140d147221 */ /* 0x004fca0000000000 */
[----:B------:R-:W2:Y:S02]  /*0830*/  SHFL.BFLY PT, R21, R20, 0x2, 0x1f ;  /* 0x0c401f0014157f89 */ /* 0x000ea400000e0000 */
[----:B--2---:R-:W-:-:S05]  /*0840*/  FADD R21, R20, R21 ;  /* 0x0000001514157221 */ /* 0x004fca0000000000 */
[----:B------:R-:W2:Y:S02]  /*0850*/  SHFL.BFLY PT, R24, R21, 0x1, 0x1f ;  /* 0x0c201f0015187f89 */ /* 0x000ea400000e0000 */
[----:B--2---:R-:W-:-:S05]  /*0860*/  FADD R24, R21, R24 ;  /* 0x0000001815187221 */ /* 0x004fca0000000000 */
[----:B------:R1:W-:Y:S01]  /*0870*/  @P0 STS [R19], R24 ;  /* 0x0000001813000388 */ /* 0x0003e20000000800 */
[----:B------:R-:W-:Y:S01]  /*0880*/  BAR.SYNC.DEFER_BLOCKING 0x0 ;  /* 0x0000000000007b1d */ /* 0x000fe20000010000 */
[----:B------:R-:W-:-:S04]  /*0890*/  LOP3.LUT P0, RZ, R15, 0xff, RZ, 0xc0, !PT ;  /* 0x000000ff0fff7812 */ /* 0x000fc8000780c0ff */
[C---:B------:R-:W-:Y:S02]  /*08a0*/  ISETP.LT.AND P0, PT, R14.reuse, UR8, !P0 ;  /* 0x000000080e007c0c */ /* 0x040fe4000c701270 */
[----:B-1----:R-:W-:Y:S01]  /*08b0*/  LEA R24, P2, R14, R4, 0x2 ;  /* 0x000000040e187211 */ /* 0x002fe200078410ff */
[----:B------:R-:W1:Y:S01]  /*08c0*/  LDS R6, [UR4] ;  /* 0x00000004ff067984 */ /* 0x000e620008000800 */
[----:B------:R-:W-:Y:S01]  /*08d0*/  CS2R R12, SRZ ;  /* 0x00000000000c7805 */ /* 0x000fe2000001ff00 */
[----:B------:R-:W-:Y:S01]  /*08e0*/  ULDC.64 UR4, c[0x0][0x238] ;  /* 0x00008e0000047ab9 */ /* 0x000fe20000000a00 */
[----:B-1----:R-:W-:Y:S01]  /*08f0*/  FFMA R20, R6, R7, 9.9999997473787516356e-06 ;  /* 0x3727c5ac06147423 */ /* 0x002fe20000000007 */
[----:B------:R-:W-:-:S04]  /*0900*/  SHF.R.S32.HI R6, RZ, 0x1f, R14 ;  /* 0x0000001fff067819 */ /* 0x000fc8000001140e */
[----:B------:R-:W-:Y:S01]  /*0910*/  LEA.HI.X R25, R14, R5, R6, 0x2, P2 ;  /* 0x000000050e197211 */ /* 0x000fe200010f1406 */
[----:B------:R-:W1:Y:S01]  /*0920*/  MUFU.RSQ R20, R20 ;  /* 0x0000001400147308 */ /* 0x000e620000001400 */
[----:B------:R-:W-:Y:S01]  /*0930*/  BAR.SYNC.DEFER_BLOCKING 0x0 ;  /* 0x0000000000007b1d */ /* 0x000fe20000010000 */
[----:B------:R-:W-:Y:S02]  /*0940*/  CS2R R4, SRZ ;  /* 0x0000000000047805 */ /* 0x000fe4000001ff00 */
[----:B------:R-:W-:-:S03]  /*0950*/  CS2R R6, SRZ ;  /* 0x0000000000067805 */ /* 0x000fc6000001ff00 */
[----:B-1----:R1:W-:Y:S04]  /*0960*/  @P0 STG.E desc[UR6][R24.64], R20 ;  /* 0x0000001418000986 */ /* 0x0023e8000c101906 */
[----:B------:R-:W2:Y:S04]  /*0970*/  @!P1 LDG.E.EF.128 R4, desc[UR6][R22.64] ;  /* 0x0000000616049981 */ /* 0x000ea8000c0e1d00 */
[----:B------:R-:W3:Y:S01]  /*0980*/  LDG.E.EL.128 R8, desc[UR6][R26.64] ;  /* 0x000000061a087981 */ /* 0x000ee2000c2e1d00 */
[----:B------:R-:W-:-:S06]  /*0990*/  CS2R R14, SRZ ;  /* 0x00000000000e7805 */ /* 0x000fcc000001ff00 */
[----:B------:R-:W4:Y:S04]  /*09a0*/  @!P1 LDG.E.EF.128 R12, desc[UR6][R16.64+0x1000] ;  /* 0x00100006100c9981 */ /* 0x000f28000c0e1d00 */
[----:B------:R5:W4:Y:S01]  /*09b0*/  LDG.E.EL.128 R16, desc[UR6][R26.64+0x1000] ;  /* 0x001000061a107981 */ /* 0x000b22000c2e1d00 */
[----:B--2---:R-:W-:Y:S02]  /*09c0*/  HADD2.F32 R29, -RZ, R4.H1_H1 ;  /* 0x30000004ff1d7230 */ /* 0x004fe40000004100 */
[----:B------:R-:W-:Y:S02]  /*09d0*/  HADD2.F32 R21, -RZ, R4.H0_H0 ;  /* 0x20000004ff157230 */ /* 0x000fe40000004100 */
[----:B---3--:R-:W-:Y:S02]  /*09e0*/  HADD2.F32 R4, -RZ, R8.H1_H1 ;  /* 0x30000008ff047230 */ /* 0x008fe40000004100 */
[----:B------:R-:W-:Y:S01]  /*09f0*/  FMUL R29, R20, R29 ;  /* 0x0000001d141d7220 */ /* 0x000fe20000400000 */
[----:B------:R-:W-:-:S02]  /*0a00*/  HADD2.F32 R8, -RZ, R8.H0_H0 ;  /* 0x20000008ff087230 */ /* 0x000fc40000004100 */
[----:B------:R-:W-:Y:S01]  /*0a10*/  FMUL R21, R20, R21 ;  /* 0x0000001514157220 */ /* 0x000fe20000400000 */
[----:B-1----:R-:W-:Y:S02]  /*0a20*/  HADD2.F32 R25, -RZ, R5.H0_H0 ;  /* 0x20000005ff197230 */ /* 0x002fe40000004100 */
[----:B------:R-:W-:Y:S01]  /*0a30*/  FMUL R4, R4, R29 ;  /* 0x0000001d04047220 */ /* 0x000fe20000400000 */
[----:B------:R-:W-:Y:S02]  /*0a40*/  HADD2.F32 R29, -RZ, R5.H1_H1 ;  /* 0x30000005ff1d7230 */ /* 0x000fe40000004100 */
[----:B------:R-:W-:Y:S01]  /*0a50*/  FMUL R8, R8, R21 ;  /* 0x0000001508087220 */ /* 0x000fe20000400000 */
[----:B------:R-:W-:Y:S02]  /*0a60*/  HADD2.F32 R5, -RZ, R9.H1_H1 ;  /* 0x30000009ff057230 */ /* 0x000fe40000004100 */
[----:B------:R-:W-:Y:S01]  /*0a70*/  FMUL R22, R20, R25 ;  /* 0x0000001914167220 */ /* 0x000fe20000400000 */
[----:B------:R-:W-:-:S02]  /*0a80*/  HADD2.F32 R21, -RZ, R6.H0_H0 ;  /* 0x20000006ff157230 */ /* 0x000fc40000004100 */
[----:B------:R-:W-:Y:S02]  /*0a90*/  HADD2.F32 R23, -RZ, R6.H1_H1 ;  /* 0x30000006ff177230 */ /* 0x000fe40000004100 */
[C---:B------:R-:W-:Y:S01]  /*0aa0*/  FMUL R6, R20.reuse, R29 ;  /* 0x0000001d14067220 */ /* 0x040fe20000400000 */
[----:B------:R-:W-:Y:S02]  /*0ab0*/  HADD2.F32 R9, -RZ, R9.H0_H0 ;  /* 0x20000009ff097230 */ /* 0x000fe40000004100 */
[----:B-----5:R-:W-:Y:S01]  /*0ac0*/  FMUL R27, R20, R21 ;  /* 0x00000015141b7220 */ /* 0x020fe20000400000 */
[----:B------:R-:W-:Y:S02]  /*0ad0*/  HADD2.F32 R25, -RZ, R7.H0_H0 ;  /* 0x20000007ff197230 */ /* 0x000fe40000004100 */
[----:B------:R-:W-:Y:S01]  /*0ae0*/  FMUL R5, R5, R6 ;  /* 0x0000000605057220 */ /* 0x000fe20000400000 */
[----:B------:R-:W-:Y:S02]  /*0af0*/  HADD2.F32 R7, -RZ, R7.H1_H1 ;  /* 0x30000007ff077230 */ /* 0x000fe40000004100 */
[----:B------:R-:W-:Y:S01]  /*0b00*/  FMUL R9, R9, R22 ;  /* 0x0000001609097220 */ /* 0x000fe20000400000 */
[----:B------:R-:W-:-:S02]  /*0b10*/  HADD2.F32 R24, -RZ, R10.H1_H1 ;  /* 0x3000000aff187230 */ /* 0x000fc40000004100 */
[C---:B------:R-:W-:Y:S01]  /*0b20*/  FMUL R21, R20.reuse, R23 ;  /* 0x0000001714157220 */ /* 0x040fe20000400000 */
[----:B------:R-:W-:Y:S02]  /*0b30*/  HADD2.F32 R22, -RZ, R10.H0_H0 ;  /* 0x2000000aff167230 */ /* 0x000fe40000004100 */
[C---:B------:R-:W-:Y:S01]  /*0b40*/  FMUL R10, R20.reuse, R25 ;  /* 0x00000019140a7220 */ /* 0x040fe20000400000 */
[----:B------:R-:W-:Y:S02]  /*0b50*/  HADD2.F32 R6, -RZ, R11.H1_H1 ;  /* 0x3000000bff067230 */ /* 0x000fe40000004100 */
[----:B------:R-:W-:Y:S01]  /*0b60*/  FMUL R23, R20, R7 ;  /* 0x0000000714177220 */ /* 0x000fe20000400000 */
[----:B------:R-:W-:Y:S02]  /*0b70*/  HADD2.F32 R11, -RZ, R11.H0_H0 ;  /* 0x2000000bff0b7230 */ /* 0x000fe40000004100 */
[----:B------:R-:W-:Y:S01]  /*0b80*/  FMUL R21, R24, R21 ;  /* 0x0000001518157220 */ /* 0x000fe20000400000 */
[----:B------:R-:W-:Y:S01]  /*0b90*/  FMUL R22, R22, R27 ;  /* 0x0000001b16167220 */ /* 0x000fe20000400000 */
[----:B------:R-:W-:Y:S01]  /*0ba0*/  FMUL R6, R6, R23 ;  /* 0x0000001706067220 */ /* 0x000fe20000400000 */
[----:B----4-:R-:W-:-:S02]  /*0bb0*/  HADD2.F32 R23, -RZ, R12.H0_H0 ;  /* 0x2000000cff177230 */ /* 0x010fc40000004100 */
[----:B------:R-:W-:Y:S01]  /*0bc0*/  FMUL R7, R11, R10 ;  /* 0x0000000a0b077220 */ /* 0x000fe20000400000 */
[----:B------:R-:W-:Y:S01]  /*0bd0*/  HADD2.F32 R24, -RZ, R12.H1_H1 ;  /* 0x3000000cff187230 */ /* 0x000fe20000004100 */
[----:B------:R-:W1:Y:S01]  /*0be0*/  LDC.64 R10, c[0x0][0x238] ;  /* 0x00008e00ff0a7b82 */ /* 0x000e620000000a00 */
[----:B------:R-:W-:Y:S02]  /*0bf0*/  HADD2.F32 R25, -RZ, R14.H0_H0 ;  /* 0x2000000eff197230 */ /* 0x000fe40000004100 */
[C---:B------:R-:W-:Y:S01]  /*0c00*/  FMUL R23, R20.reuse, R23 ;  /* 0x0000001714177220 */ /* 0x040fe20000400000 */
[----:B------:R-:W-:Y:S02]  /*0c10*/  HADD2.F32 R12, -RZ, R13.H0_H0 ;  /* 0x2000000dff0c7230 */ /* 0x000fe40000004100 */
[C---:B------:R-:W-:Y:S01]  /*0c20*/  FMUL R24, R20.reuse, R24 ;  /* 0x0000001814187220 */ /* 0x040fe20000400000 */
[----:B------:R-:W-:Y:S02]  /*0c30*/  HADD2.F32 R26, -RZ, R15.H0_H0 ;  /* 0x2000000fff1a7230 */ /* 0x000fe40000004100 */
[----:B------:R-:W-:Y:S01]  /*0c40*/  FMUL R25, R20, R25 ;  /* 0x0000001914197220 */ /* 0x000fe20000400000 */
[----:B------:R-:W-:-:S02]  /*0c50*/  HADD2.F32 R27, -RZ, R16.H1_H1 ;  /* 0x30000010ff1b7230 */ /* 0x000fc40000004100 */
[C---:B------:R-:W-:Y:S01]  /*0c60*/  FMUL R12, R20.reuse, R12 ;  /* 0x0000000c140c7220 */ /* 0x040fe20000400000 */
[----:B------:R-:W-:Y:S02]  /*0c70*/  HADD2.F32 R13, -RZ, R13.H1_H1 ;  /* 0x3000000dff0d7230 */ /* 0x000fe40000004100 */
[----:B------:R-:W-:Y:S01]  /*0c80*/  FMUL R26, R20, R26 ;  /* 0x0000001a141a7220 */ /* 0x000fe20000400000 */
[----:B------:R-:W-:Y:S01]  /*0c90*/  HADD2.F32 R14, -RZ, R14.H1_H1 ;  /* 0x3000000eff0e7230 */ /* 0x000fe20000004100 */
[----:B------:R-:W-:Y:S01]  /*0ca0*/  F2FP.F16.F32.PACK_AB R8, R4, R8 ;  /* 0x000000080408723e */ /* 0x000fe200000000ff */
[----:B------:R-:W-:Y:S02]  /*0cb0*/  HADD2.F32 R15, -RZ, R15.H1_H1 ;  /* 0x3000000fff0f7230 */ /* 0x000fe40000004100 */
[C---:B------:R-:W-:Y:S01]  /*0cc0*/  FMUL R13, R20.reuse, R13 ;  /* 0x0000000d140d7220 */ /* 0x040fe20000400000 */
[----:B------:R-:W-:Y:S02]  /*0cd0*/  HADD2.F32 R16, -RZ, R16.H0_H0 ;  /* 0x20000010ff107230 */ /* 0x000fe40000004100 */
[C---:B------:R-:W-:Y:S01]  /*0ce0*/  FMUL R14, R20.reuse, R14 ;  /* 0x0000000e140e7220 */ /* 0x040fe20000400000 */
[----:B------:R-:W-:Y:S01]  /*0cf0*/  F2FP.F16.F32.PACK_AB R9, R5, R9 ;  /* 0x000000090509723e */ /* 0x000fe200000000ff */
[----:B------:R-:W-:Y:S01]  /*0d00*/  FMUL R15, R20, R15 ;  /* 0x0000000f140f7220 */ /* 0x000fe20000400000 */
[----:B------:R-:W-:-:S02]  /*0d10*/  HADD2.F32 R20, -RZ, R17.H1_H1 ;  /* 0x30000011ff147230 */ /* 0x000fc40000004100 */
[----:B------:R-:W-:Y:S01]  /*0d20*/  FMUL R16, R16, R23 ;  /* 0x0000001710107220 */ /* 0x000fe20000400000 */
[----:B------:R-:W-:Y:S01]  /*0d30*/  HADD2.F32 R23, -RZ, R17.H0_H0 ;  /* 0x20000011ff177230 */ /* 0x000fe20000004100 */
[----:B------:R-:W-:Y:S01]  /*0d40*/  IADD3 R4, P0, R0, UR4, RZ ;  /* 0x0000000400047c10 */ /* 0x000fe2000ff1e0ff */
[----:B------:R-:W-:Y:S01]  /*0d50*/  FMUL R24, R27, R24 ;  /* 0x000000181b187220 */ /* 0x000fe20000400000 */
[----:B-1----:R-:W-:Y:S01]  /*0d60*/  IMAD.WIDE R28, R3, 0x2, R10 ;  /* 0x00000002031c7825 */ /* 0x002fe200078e020a */
[----:B------:R-:W-:-:S03]  /*0d70*/  F2FP.F16.F32.PACK_AB R11, R6, R7 ;  /* 0x00000007060b723e */ /* 0x000fc600000000ff */
[----:B------:R-:W-:Y:S01]  /*0d80*/  FMUL R12, R23, R12 ;  /* 0x0000000c170c7220 */ /* 0x000fe20000400000 */
[----:B------:R-:W-:Y:S01]  /*0d90*/  FMUL R13, R20, R13 ;  /* 0x0000000d140d7220 */ /* 0x000fe20000400000 */
[----:B------:R-:W-:Y:S01]  /*0da0*/  HADD2.F32 R10, -RZ, R18.H0_H0 ;  /* 0x20000012ff0a7230 */ /* 0x000fe20000004100 */
[----:B------:R-:W-:Y:S01]  /*0db0*/  IADD3.X R5, R2, UR5, RZ, P0, !PT ;  /* 0x0000000502057c10 */ /* 0x000fe200087fe4ff */
[----:B------:R-:W-:Y:S01]  /*0dc0*/  HADD2.F32 R3, -RZ, R18.H1_H1 ;  /* 0x30000012ff037230 */ /* 0x000fe20000004100 */
[----:B------:R-:W-:Y:S01]  /*0dd0*/  F2FP.F16.F32.PACK_AB R16, R24, R16 ;  /* 0x000000101810723e */ /* 0x000fe200000000ff */
[----:B------:R-:W-:Y:S02]  /*0de0*/  HADD2.F32 R18, -RZ, R19.H1_H1 ;  /* 0x30000013ff127230 */ /* 0x000fe40000004100 */
[----:B------:R-:W-:Y:S01]  /*0df0*/  FMUL R25, R10, R25 ;  /* 0x000000190a197220 */ /* 0x000fe20000400000 */
[----:B------:R-:W-:Y:S01]  /*0e00*/  HADD2.F32 R19, -RZ, R19.H0_H0 ;  /* 0x20000013ff137230 */ /* 0x000fe20000004100 */
[----:B------:R-:W-:Y:S01]  /*0e10*/  F2FP.F16.F32.PACK_AB R10, R21, R22 ;  /* 0x00000016150a723e */ /* 0x000fe200000000ff */
[----:B------:R-:W-:Y:S01]  /*0e20*/  FMUL R14, R3, R14 ;  /* 0x0000000e030e7220 */ /* 0x000fe20000400000 */
[----:B------:R-:W-:Y:S01]  /*0e30*/  FMUL R0, R18, R15 ;  /* 0x0000000f12007220 */ /* 0x000fe20000400000 */
[----:B------:R-:W-:Y:S01]  /*0e40*/  F2FP.F16.F32.PACK_AB R17, R13, R12 ;  /* 0x0000000c0d11723e */ /* 0x000fe200000000ff */
[----:B------:R-:W-:Y:S01]  /*0e50*/  FMUL R19, R19, R26 ;  /* 0x0000001a13137220 */ /* 0x000fe20000400000 */
[----:B------:R1:W-:Y:S01]  /*0e60*/  @!P1 STG.E.128 desc[UR6][R28.64], R8 ;  /* 0x000000081c009986 */ /* 0x0003e2000c101d06 */
[----:B------:R-:W-:-:S03]  /*0e70*/  F2FP.F16.F32.PACK_AB R18, R14, R25 ;  /* 0x000000190e12723e */ /* 0x000fc600000000ff */
[----:B------:R-:W-:Y:S01]  /*0e80*/  F2FP.F16.F32.PACK_AB R19, R0, R19 ;  /* 0x000000130013723e */ /* 0x000fe200000000ff */
[----:B------:R-:W-:Y:S06]  /*0e90*/  @P1 EXIT ;  /* 0x000000000000194d */ /* 0x000fec0003800000 */
[----:B------:R-:W-:Y:S01]  /*0ea0*/  STG.E.128 desc[UR6][R4.64+0x1000], R16 ;  /* 0x0010001004007986 */ /* 0x000fe2000c101d06 */
[----:B------:R-:W-:Y:S05]  /*0eb0*/  EXIT ;  /* 0x000000000000794d */ /* 0x000fea0003800000 */
.L_x_1:
[----:B------:R-:W-:-:S00]  /*0ec0*/  BRA `(.L_x_1) ;  /* 0xfffffffc00fc7947 */ /* 0x000fc0000383ffff */
[----:B------:R-:W-:-:S00]  /*0ed0*/  NOP ;  /* 0x0000000000007918 */ /* 0x000fc00000000000 */
        /* <DEDUP_REMOVED lines=10> */
.L_x_2:


//--------------------- .nv.global.init           --------------------------
	.section	.nv.global.init,"aw",@progbits
.nv.global.init:
	.type		assertFunc_0,@object
	.size		assertFunc_0,(_$_str - assertFunc_0)
assertFunc_0:
        /*0000*/ 	.byte	0x75, 0x6e, 0x6b, 0x6e, 0x6f, 0x77, 0x6e, 0x00
	.type		_$_str,@object
	.size		_$_str,(assertMessage_0 - _$_str)
_$_str:
        /*0008*/ 	.byte	0x5f, 0x5f, 0x43, 0x55, 0x44, 0x41, 0x5f, 0x46, 0x54, 0x5a, 0x00
	.type		assertMessage_0,@object
	.size		assertMessage_0,(assertFile_0 - assertMessage_0)
assertMessage_0:
        /*0013*/ 	.byte	0x69, 0x6e, 0x64, 0x65, 0x78, 0x20, 0x6f, 0x75, 0x74, 0x20, 0x6f, 0x66, 0x20, 0x62, 0x6f, 0x75
        /*0023*/ 	.byte	0x6e, 0x64, 0x73, 0x3a, 0x20, 0x30, 0x20, 0x3c, 0x3d, 0x20, 0x74, 0x6d, 0x70, 0x34, 0x20, 0x3c
        /*0033*/ 	.byte	0x20, 0x31, 0x32, 0x38, 0x32, 0x35, 0x36, 0x00
	.type		assertFile_0,@object
	.size		assertFile_0,(.L_1 - assertFile_0)
assertFile_0:
        /*003b*/ 	.byte	0x2f, 0x74, 0x6d, 0x70, 0x2f, 0x74, 0x6f, 0x72, 0x63, 0x68, 0x69, 0x6e, 0x64, 0x75, 0x63, 0x74
        /*004b*/ 	.byte	0x6f, 0x72, 0x5f, 0x72, 0x6f, 0x6f, 0x74, 0x2f, 0x79, 0x69, 0x2f, 0x63, 0x79, 0x69, 0x68, 0x6d
        /*005b*/ 	.byte	0x65, 0x37, 0x74, 0x33, 0x35, 0x34, 0x78, 0x64, 0x65, 0x6b, 0x6b, 0x75, 0x35, 0x72, 0x6b, 0x73
        /*006b*/ 	.byte	0x37, 0x77, 0x61, 0x6f, 0x74, 0x71, 0x64, 0x6e, 0x7a, 0x33, 0x6d, 0x70, 0x6f, 0x34, 0x37, 0x71
        /*007b*/ 	.byte	0x33, 0x75, 0x68, 0x71, 0x6a, 0x74, 0x72, 0x35, 0x69, 0x78, 0x72, 0x67, 0x6f, 0x6c, 0x62, 0x2e
        /*008b*/ 	.byte	0x70, 0x79, 0x00
.L_1:


//--------------------- .nv.shared.triton_red_fused__to_copy_add_embedding_mean_mul_pow_rsqrt_0 --------------------------
	.section	.nv.shared.triton_red_fused__to_copy_add_embedding_mean_mul_pow_rsqrt_0,"aw",@nobits
	.sectionflags	@""
	.align	16
	.zero		1024


//--------------------- .nv.constant0.triton_red_fused__to_copy_add_embedding_mean_mul_pow_rsqrt_0 --------------------------
	.section	.nv.constant0.triton_red_fused__to_copy_add_embedding_mean_mul_pow_rsqrt_0,"a",@progbits
	.sectionflags	@""
	.align	4
.nv.constant0.triton_red_fused__to_copy_add_embedding_mean_mul_pow_rsqrt_0:
	.zero		592


//--------------------- SYMBOLS --------------------------

	.type		__assertfail,@function
